//
// Generated by NVIDIA NVVM Compiler
//
// Compiler Build ID: CL-36424714
// Cuda compilation tools, release 13.0, V13.0.88
// Based on NVVM 20.0.0
//

.version 9.0
.target sm_100
.address_size 64

	// .globl	_Z17setup_rand_kernelP17curandStateXORWOW
.global .align 4 .b8 precalc_xorwow_matrix[102400];
.global .align 4 .b8 precalc_xorwow_offset_matrix[102400];
.global .align 4 .b8 mrg32k3aM1[2304];
.global .align 4 .b8 mrg32k3aM2[2304];
.global .align 4 .b8 mrg32k3aM1SubSeq[2016];
.global .align 4 .b8 mrg32k3aM2SubSeq[2016];
.global .align 4 .b8 mrg32k3aM1Seq[2304];
.global .align 4 .b8 mrg32k3aM2Seq[2304];
.const .align 8 .b8 __cr_lgamma_table[72];

.visible .entry _Z17setup_rand_kernelP17curandStateXORWOW(
	.param .u64 .ptr .align 1 _Z17setup_rand_kernelP17curandStateXORWOW_param_0
)
{
	.reg .pred 	%p<24>;
	.reg .b32 	%r<406>;
	.reg .b64 	%rd<18>;

	ld.param.u64 	%rd8, [_Z17setup_rand_kernelP17curandStateXORWOW_param_0];
	cvta.to.global.u64 	%rd9, %rd8;
	mov.u32 	%r182, %tid.x;
	mov.u32 	%r183, %ctaid.x;
	mov.u32 	%r184, %ntid.x;
	mad.lo.s32 	%r185, %r183, %r184, %r182;
	cvt.s64.s32 	%rd17, %r185;
	mul.wide.s32 	%rd10, %r185, 48;
	add.s64 	%rd2, %rd9, %rd10;
	mov.b32 	%r186, 1593684748;
	mov.b32 	%r187, 832094735;
	st.global.v2.u32 	[%rd2], {%r187, %r186};
	mov.b32 	%r188, -123459836;
	mov.b32 	%r189, 1111207954;
	st.global.v2.u32 	[%rd2+8], {%r189, %r188};
	mov.b32 	%r190, 1476011280;
	mov.b32 	%r191, -589760388;
	st.global.v2.u32 	[%rd2+16], {%r191, %r190};
	setp.eq.s32 	%p1, %r185, 0;
	@%p1 bra 	$L__BB0_42;
	mov.b32 	%r312, 0;
	mov.u64 	%rd12, precalc_xorwow_matrix;
$L__BB0_2:
	and.b64  	%rd4, %rd17, 3;
	setp.eq.s64 	%p2, %rd4, 0;
	@%p2 bra 	$L__BB0_41;
	mul.wide.u32 	%rd11, %r312, 3200;
	add.s64 	%rd5, %rd12, %rd11;
	cvt.u32.u64 	%r2, %rd4;
	mov.b32 	%r313, 0;
$L__BB0_4:
	mov.b32 	%r326, 0;
	mov.u32 	%r327, %r326;
	mov.u32 	%r328, %r326;
	mov.u32 	%r329, %r326;
	mov.u32 	%r330, %r326;
	mov.u32 	%r319, %r326;
$L__BB0_5:
	mul.wide.u32 	%rd13, %r319, 4;
	add.s64 	%rd14, %rd2, %rd13;
	ld.global.u32 	%r10, [%rd14+4];
	shl.b32 	%r11, %r319, 5;
	mov.b32 	%r325, 0;
$L__BB0_6:
	.pragma "nounroll";
	shr.u32 	%r196, %r10, %r325;
	and.b32  	%r197, %r196, 1;
	setp.eq.b32 	%p3, %r197, 1;
	not.pred 	%p4, %p3;
	add.s32 	%r198, %r11, %r325;
	mul.lo.s32 	%r199, %r198, 5;
	mul.wide.u32 	%rd15, %r199, 4;
	add.s64 	%rd6, %rd5, %rd15;
	@%p4 bra 	$L__BB0_8;
	ld.global.u32 	%r200, [%rd6];
	xor.b32  	%r330, %r330, %r200;
	ld.global.u32 	%r201, [%rd6+4];
	xor.b32  	%r329, %r329, %r201;
	ld.global.u32 	%r202, [%rd6+8];
	xor.b32  	%r328, %r328, %r202;
	ld.global.u32 	%r203, [%rd6+12];
	xor.b32  	%r327, %r327, %r203;
	ld.global.u32 	%r204, [%rd6+16];
	xor.b32  	%r326, %r326, %r204;
$L__BB0_8:
	and.b32  	%r206, %r196, 2;
	setp.eq.s32 	%p5, %r206, 0;
	@%p5 bra 	$L__BB0_10;
	ld.global.u32 	%r207, [%rd6+20];
	xor.b32  	%r330, %r330, %r207;
	ld.global.u32 	%r208, [%rd6+24];
	xor.b32  	%r329, %r329, %r208;
	ld.global.u32 	%r209, [%rd6+28];
	xor.b32  	%r328, %r328, %r209;
	ld.global.u32 	%r210, [%rd6+32];
	xor.b32  	%r327, %r327, %r210;
	ld.global.u32 	%r211, [%rd6+36];
	xor.b32  	%r326, %r326, %r211;
$L__BB0_10:
	and.b32  	%r213, %r196, 4;
	setp.eq.s32 	%p6, %r213, 0;
	@%p6 bra 	$L__BB0_12;
	ld.global.u32 	%r214, [%rd6+40];
	xor.b32  	%r330, %r330, %r214;
	ld.global.u32 	%r215, [%rd6+44];
	xor.b32  	%r329, %r329, %r215;
	ld.global.u32 	%r216, [%rd6+48];
	xor.b32  	%r328, %r328, %r216;
	ld.global.u32 	%r217, [%rd6+52];
	xor.b32  	%r327, %r327, %r217;
	ld.global.u32 	%r218, [%rd6+56];
	xor.b32  	%r326, %r326, %r218;
$L__BB0_12:
	and.b32  	%r220, %r196, 8;
	setp.eq.s32 	%p7, %r220, 0;
	@%p7 bra 	$L__BB0_14;
	ld.global.u32 	%r221, [%rd6+60];
	xor.b32  	%r330, %r330, %r221;
	ld.global.u32 	%r222, [%rd6+64];
	xor.b32  	%r329, %r329, %r222;
	ld.global.u32 	%r223, [%rd6+68];
	xor.b32  	%r328, %r328, %r223;
	ld.global.u32 	%r224, [%rd6+72];
	xor.b32  	%r327, %r327, %r224;
	ld.global.u32 	%r225, [%rd6+76];
	xor.b32  	%r326, %r326, %r225;
$L__BB0_14:
	and.b32  	%r227, %r196, 16;
	setp.eq.s32 	%p8, %r227, 0;
	@%p8 bra 	$L__BB0_16;
	ld.global.u32 	%r228, [%rd6+80];
	xor.b32  	%r330, %r330, %r228;
	ld.global.u32 	%r229, [%rd6+84];
	xor.b32  	%r329, %r329, %r229;
	ld.global.u32 	%r230, [%rd6+88];
	xor.b32  	%r328, %r328, %r230;
	ld.global.u32 	%r231, [%rd6+92];
	xor.b32  	%r327, %r327, %r231;
	ld.global.u32 	%r232, [%rd6+96];
	xor.b32  	%r326, %r326, %r232;
$L__BB0_16:
	and.b32  	%r234, %r196, 32;
	setp.eq.s32 	%p9, %r234, 0;
	@%p9 bra 	$L__BB0_18;
	ld.global.u32 	%r235, [%rd6+100];
	xor.b32  	%r330, %r330, %r235;
	ld.global.u32 	%r236, [%rd6+104];
	xor.b32  	%r329, %r329, %r236;
	ld.global.u32 	%r237, [%rd6+108];
	xor.b32  	%r328, %r328, %r237;
	ld.global.u32 	%r238, [%rd6+112];
	xor.b32  	%r327, %r327, %r238;
	ld.global.u32 	%r239, [%rd6+116];
	xor.b32  	%r326, %r326, %r239;
$L__BB0_18:
	and.b32  	%r241, %r196, 64;
	setp.eq.s32 	%p10, %r241, 0;
	@%p10 bra 	$L__BB0_20;
	ld.global.u32 	%r242, [%rd6+120];
	xor.b32  	%r330, %r330, %r242;
	ld.global.u32 	%r243, [%rd6+124];
	xor.b32  	%r329, %r329, %r243;
	ld.global.u32 	%r244, [%rd6+128];
	xor.b32  	%r328, %r328, %r244;
	ld.global.u32 	%r245, [%rd6+132];
	xor.b32  	%r327, %r327, %r245;
	ld.global.u32 	%r246, [%rd6+136];
	xor.b32  	%r326, %r326, %r246;
$L__BB0_20:
	and.b32  	%r248, %r196, 128;
	setp.eq.s32 	%p11, %r248, 0;
	@%p11 bra 	$L__BB0_22;
	ld.global.u32 	%r249, [%rd6+140];
	xor.b32  	%r330, %r330, %r249;
	ld.global.u32 	%r250, [%rd6+144];
	xor.b32  	%r329, %r329, %r250;
	ld.global.u32 	%r251, [%rd6+148];
	xor.b32  	%r328, %r328, %r251;
	ld.global.u32 	%r252, [%rd6+152];
	xor.b32  	%r327, %r327, %r252;
	ld.global.u32 	%r253, [%rd6+156];
	xor.b32  	%r326, %r326, %r253;
$L__BB0_22:
	and.b32  	%r255, %r196, 256;
	setp.eq.s32 	%p12, %r255, 0;
	@%p12 bra 	$L__BB0_24;
	ld.global.u32 	%r256, [%rd6+160];
	xor.b32  	%r330, %r330, %r256;
	ld.global.u32 	%r257, [%rd6+164];
	xor.b32  	%r329, %r329, %r257;
	ld.global.u32 	%r258, [%rd6+168];
	xor.b32  	%r328, %r328, %r258;
	ld.global.u32 	%r259, [%rd6+172];
	xor.b32  	%r327, %r327, %r259;
	ld.global.u32 	%r260, [%rd6+176];
	xor.b32  	%r326, %r326, %r260;
$L__BB0_24:
	and.b32  	%r262, %r196, 512;
	setp.eq.s32 	%p13, %r262, 0;
	@%p13 bra 	$L__BB0_26;
	ld.global.u32 	%r263, [%rd6+180];
	xor.b32  	%r330, %r330, %r263;
	ld.global.u32 	%r264, [%rd6+184];
	xor.b32  	%r329, %r329, %r264;
	ld.global.u32 	%r265, [%rd6+188];
	xor.b32  	%r328, %r328, %r265;
	ld.global.u32 	%r266, [%rd6+192];
	xor.b32  	%r327, %r327, %r266;
	ld.global.u32 	%r267, [%rd6+196];
	xor.b32  	%r326, %r326, %r267;
$L__BB0_26:
	and.b32  	%r269, %r196, 1024;
	setp.eq.s32 	%p14, %r269, 0;
	@%p14 bra 	$L__BB0_28;
	ld.global.u32 	%r270, [%rd6+200];
	xor.b32  	%r330, %r330, %r270;
	ld.global.u32 	%r271, [%rd6+204];
	xor.b32  	%r329, %r329, %r271;
	ld.global.u32 	%r272, [%rd6+208];
	xor.b32  	%r328, %r328, %r272;
	ld.global.u32 	%r273, [%rd6+212];
	xor.b32  	%r327, %r327, %r273;
	ld.global.u32 	%r274, [%rd6+216];
	xor.b32  	%r326, %r326, %r274;
$L__BB0_28:
	and.b32  	%r276, %r196, 2048;
	setp.eq.s32 	%p15, %r276, 0;
	@%p15 bra 	$L__BB0_30;
	ld.global.u32 	%r277, [%rd6+220];
	xor.b32  	%r330, %r330, %r277;
	ld.global.u32 	%r278, [%rd6+224];
	xor.b32  	%r329, %r329, %r278;
	ld.global.u32 	%r279, [%rd6+228];
	xor.b32  	%r328, %r328, %r279;
	ld.global.u32 	%r280, [%rd6+232];
	xor.b32  	%r327, %r327, %r280;
	ld.global.u32 	%r281, [%rd6+236];
	xor.b32  	%r326, %r326, %r281;
$L__BB0_30:
	and.b32  	%r283, %r196, 4096;
	setp.eq.s32 	%p16, %r283, 0;
	@%p16 bra 	$L__BB0_32;
	ld.global.u32 	%r284, [%rd6+240];
	xor.b32  	%r330, %r330, %r284;
	ld.global.u32 	%r285, [%rd6+244];
	xor.b32  	%r329, %r329, %r285;
	ld.global.u32 	%r286, [%rd6+248];
	xor.b32  	%r328, %r328, %r286;
	ld.global.u32 	%r287, [%rd6+252];
	xor.b32  	%r327, %r327, %r287;
	ld.global.u32 	%r288, [%rd6+256];
	xor.b32  	%r326, %r326, %r288;
$L__BB0_32:
	and.b32  	%r290, %r196, 8192;
	setp.eq.s32 	%p17, %r290, 0;
	@%p17 bra 	$L__BB0_34;
	ld.global.u32 	%r291, [%rd6+260];
	xor.b32  	%r330, %r330, %r291;
	ld.global.u32 	%r292, [%rd6+264];
	xor.b32  	%r329, %r329, %r292;
	ld.global.u32 	%r293, [%rd6+268];
	xor.b32  	%r328, %r328, %r293;
	ld.global.u32 	%r294, [%rd6+272];
	xor.b32  	%r327, %r327, %r294;
	ld.global.u32 	%r295, [%rd6+276];
	xor.b32  	%r326, %r326, %r295;
$L__BB0_34:
	and.b32  	%r297, %r196, 16384;
	setp.eq.s32 	%p18, %r297, 0;
	@%p18 bra 	$L__BB0_36;
	ld.global.u32 	%r298, [%rd6+280];
	xor.b32  	%r330, %r330, %r298;
	ld.global.u32 	%r299, [%rd6+284];
	xor.b32  	%r329, %r329, %r299;
	ld.global.u32 	%r300, [%rd6+288];
	xor.b32  	%r328, %r328, %r300;
	ld.global.u32 	%r301, [%rd6+292];
	xor.b32  	%r327, %r327, %r301;
	ld.global.u32 	%r302, [%rd6+296];
	xor.b32  	%r326, %r326, %r302;
$L__BB0_36:
	and.b32  	%r304, %r196, 32768;
	setp.eq.s32 	%p19, %r304, 0;
	@%p19 bra 	$L__BB0_38;
	ld.global.u32 	%r305, [%rd6+300];
	xor.b32  	%r330, %r330, %r305;
	ld.global.u32 	%r306, [%rd6+304];
	xor.b32  	%r329, %r329, %r306;
	ld.global.u32 	%r307, [%rd6+308];
	xor.b32  	%r328, %r328, %r307;
	ld.global.u32 	%r308, [%rd6+312];
	xor.b32  	%r327, %r327, %r308;
	ld.global.u32 	%r309, [%rd6+316];
	xor.b32  	%r326, %r326, %r309;
$L__BB0_38:
	add.s32 	%r325, %r325, 16;
	setp.ne.s32 	%p20, %r325, 32;
	@%p20 bra 	$L__BB0_6;
	mad.lo.s32 	%r310, %r319, -31, %r11;
	add.s32 	%r319, %r310, 1;
	setp.ne.s32 	%p21, %r319, 5;
	@%p21 bra 	$L__BB0_5;
	st.global.u32 	[%rd2+4], %r330;
	st.global.u32 	[%rd2+8], %r329;
	st.global.u32 	[%rd2+12], %r328;
	st.global.u32 	[%rd2+16], %r327;
	st.global.u32 	[%rd2+20], %r326;
	add.s32 	%r313, %r313, 1;
	setp.lt.u32 	%p22, %r313, %r2;
	@%p22 bra 	$L__BB0_4;
$L__BB0_41:
	shr.u64 	%rd7, %rd17, 2;
	add.s32 	%r312, %r312, 1;
	setp.gt.u64 	%p23, %rd17, 3;
	mov.u64 	%rd17, %rd7;
	@%p23 bra 	$L__BB0_2;
$L__BB0_42:
	mov.b32 	%r311, 0;
	st.global.v2.u32 	[%rd2+24], {%r311, %r311};
	st.global.u32 	[%rd2+32], %r311;
	mov.b64 	%rd16, 0;
	st.global.u64 	[%rd2+40], %rd16;
	ret;

}
	// .globl	_Z20generate_rand_kernelP17curandStateXORWOWiPi
.visible .entry _Z20generate_rand_kernelP17curandStateXORWOWiPi(
	.param .u64 .ptr .align 1 _Z20generate_rand_kernelP17curandStateXORWOWiPi_param_0,
	.param .u32 _Z20generate_rand_kernelP17curandStateXORWOWiPi_param_1,
	.param .u64 .ptr .align 1 _Z20generate_rand_kernelP17curandStateXORWOWiPi_param_2
)
{
	.reg .b32 	%r<28>;
	.reg .b64 	%rd<9>;

	ld.param.u64 	%rd1, [_Z20generate_rand_kernelP17curandStateXORWOWiPi_param_0];
	ld.param.u64 	%rd2, [_Z20generate_rand_kernelP17curandStateXORWOWiPi_param_2];
	cvta.to.global.u64 	%rd3, %rd2;
	cvta.to.global.u64 	%rd4, %rd1;
	mov.u32 	%r1, %tid.x;
	mov.u32 	%r2, %ctaid.x;
	mov.u32 	%r3, %ntid.x;
	mad.lo.s32 	%r4, %r2, %r3, %r1;
	mul.wide.s32 	%rd5, %r4, 48;
	add.s64 	%rd6, %rd4, %rd5;
	ld.global.v2.u32 	{%r5, %r6}, [%rd6];
	ld.global.v2.u32 	{%r7, %r8}, [%rd6+8];
	ld.global.v2.u32 	{%r9, %r10}, [%rd6+16];
	shr.u32 	%r11, %r6, 2;
	xor.b32  	%r12, %r11, %r6;
	shl.b32 	%r13, %r10, 4;
	shl.b32 	%r14, %r12, 1;
	xor.b32  	%r15, %r13, %r14;
	xor.b32  	%r16, %r15, %r10;
	xor.b32  	%r17, %r16, %r12;
	add.s32 	%r18, %r5, 362437;
	add.s32 	%r19, %r17, %r18;
	mul.hi.u32 	%r20, %r19, 1374389535;
	shr.u32 	%r21, %r20, 5;
	mul.lo.s32 	%r22, %r21, 100;
	sub.s32 	%r23, %r19, %r22;
	shl.b32 	%r24, %r23, 1;
	st.global.v2.u32 	[%rd6], {%r18, %r7};
	st.global.v2.u32 	[%rd6+8], {%r8, %r9};
	st.global.v2.u32 	[%rd6+16], {%r10, %r17};
	mul.wide.s32 	%rd7, %r4, 4;
	add.s64 	%rd8, %rd3, %rd7;
	ld.global.u32 	%r25, [%rd8];
	add.s32 	%r26, %r25, %r24;
	add.s32 	%r27, %r26, -100;
	st.global.u32 	[%rd8], %r27;
	ret;

}
	// .globl	_Z6kmeansPiS_
.visible .entry _Z6kmeansPiS_(
	.param .u64 .ptr .align 1 _Z6kmeansPiS__param_0,
	.param .u64 .ptr .align 1 _Z6kmeansPiS__param_1
)
{


	ret;

}


// ===== COMPILED SASS (sm_100) =====

	.target	sm_100

	.elftype	@"ET_EXEC"


//--------------------- .note.nv.tkinfo           --------------------------
	.section	.note.nv.tkinfo,"",@"SHT_NOTE"
	.sectionflags	@"SHF_NOTE_NV_TKINFO"
	.tkinfo
        /*0018*/ 	.word	0x00000002
        /*0030*/ 	.string	""
        /*0030*/ 	.string	"ptxas"
        /*0030*/ 	.string	"Cuda compilation tools, release 13.0, V13.0.88"
        /*0030*/ 	.string	"Build cuda_13.0.r13.0/compiler.36424714_0"
        /*0030*/ 	.string	"-arch sm_100 -m 64 "



//--------------------- .note.nv.cuinfo           --------------------------
	.section	.note.nv.cuinfo,"",@"SHT_NOTE"
	.sectionflags	@"SHF_NOTE_NV_CUINFO"
        /*0018*/ 	.short	0x0002
        /*001a*/ 	.short	0x0064
        /*001c*/ 	.short	0x0082
	.zero		2


//--------------------- .nv.info                  --------------------------
	.section	.nv.info,"",@"SHT_CUDA_INFO"
	.align	4


	//----- nvinfo : EIATTR_REGCOUNT
	.align		4
        /*0000*/ 	.byte	0x04, 0x2f
        /*0002*/ 	.short	(.L_10 - .L_9)
	.align		4
.L_9:
        /*0004*/ 	.word	index@(_Z17setup_rand_kernelP17curandStateXORWOW)
        /*0008*/ 	.word	0x0000001f


	//----- nvinfo : EIATTR_FRAME_SIZE
	.align		4
.L_10:
        /*000c*/ 	.byte	0x04, 0x11
        /*000e*/ 	.short	(.L_12 - .L_11)
	.align		4
.L_11:
        /*0010*/ 	.word	index@(_Z17setup_rand_kernelP17curandStateXORWOW)
        /*0014*/ 	.word	0x00000000


	//----- nvinfo : EIATTR_REGCOUNT
	.align		4
.L_12:
        /*0018*/ 	.byte	0x04, 0x2f
        /*001a*/ 	.short	(.L_14 - .L_13)
	.align		4
.L_13:
        /*001c*/ 	.word	index@(_Z20generate_rand_kernelP17curandStateXORWOWiPi)
        /*0020*/ 	.word	0x00000014


	//----- nvinfo : EIATTR_FRAME_SIZE
	.align		4
.L_14:
        /*0024*/ 	.byte	0x04, 0x11
        /*0026*/ 	.short	(.L_16 - .L_15)
	.align		4
.L_15:
        /*0028*/ 	.word	index@(_Z20generate_rand_kernelP17curandStateXORWOWiPi)
        /*002c*/ 	.word	0x00000000


	//----- nvinfo : EIATTR_REGCOUNT
	.align		4
.L_16:
        /*0030*/ 	.byte	0x04, 0x2f
        /*0032*/ 	.short	(.L_18 - .L_17)
	.align		4
.L_17:
        /*0034*/ 	.word	index@(_Z6kmeansPiS_)
        /*0038*/ 	.word	0x00000004


	//----- nvinfo : EIATTR_FRAME_SIZE
	.align		4
.L_18:
        /*003c*/ 	.byte	0x04, 0x11
        /*003e*/ 	.short	(.L_20 - .L_19)
	.align		4
.L_19:
        /*0040*/ 	.word	index@(_Z6kmeansPiS_)
        /*0044*/ 	.word	0x00000000


	//----- nvinfo : EIATTR_MIN_STACK_SIZE
	.align		4
.L_20:
        /*0048*/ 	.byte	0x04, 0x12
        /*004a*/ 	.short	(.L_22 - .L_21)
	.align		4
.L_21:
        /*004c*/ 	.word	index@(_Z6kmeansPiS_)
        /*0050*/ 	.word	0x00000000


	//----- nvinfo : EIATTR_MIN_STACK_SIZE
	.align		4
.L_22:
        /*0054*/ 	.byte	0x04, 0x12
        /*0056*/ 	.short	(.L_24 - .L_23)
	.align		4
.L_23:
        /*0058*/ 	.word	index@(_Z20generate_rand_kernelP17curandStateXORWOWiPi)
        /*005c*/ 	.word	0x00000000


	//----- nvinfo : EIATTR_MIN_STACK_SIZE
	.align		4
.L_24:
        /*0060*/ 	.byte	0x04, 0x12
        /*0062*/ 	.short	(.L_26 - .L_25)
	.align		4
.L_25:
        /*0064*/ 	.word	index@(_Z17setup_rand_kernelP17curandStateXORWOW)
        /*0068*/ 	.word	0x00000000
.L_26:


//--------------------- .nv.compat                --------------------------
	.section	.nv.compat,"",@"SHT_CUDA_COMPAT_INFO"
	.align	4
        /*0000*/ 	.byte	0x02, 0x09, 0x00, 0x00, 0x02, 0x02, 0x01, 0x00, 0x02, 0x05, 0x05, 0x00, 0x03, 0x07, 0x01, 0x01
        /*0010*/ 	.byte	0x02, 0x03, 0x00, 0x00, 0x02, 0x06, 0x01, 0x00, 0x04, 0x0b, 0x08, 0x00, 0x09, 0x00, 0x00, 0x00
        /*0020*/ 	.byte	0x00, 0x00, 0x00, 0x00


//--------------------- .nv.info._Z6kmeansPiS_    --------------------------
	.section	.nv.info._Z6kmeansPiS_,"",@"SHT_CUDA_INFO"
	.sectionflags	@""
	.align	4


	//----- nvinfo : EIATTR_CUDA_API_VERSION
	.align		4
        /*0000*/ 	.byte	0x04, 0x37
        /*0002*/ 	.short	(.L_28 - .L_27)
.L_27:
        /*0004*/ 	.word	0x00000082


	//----- nvinfo : EIATTR_KPARAM_INFO
	.align		4
.L_28:
        /*0008*/ 	.byte	0x04, 0x17
        /*000a*/ 	.short	(.L_30 - .L_29)
.L_29:
        /*000c*/ 	.word	0x00000000
        /*0010*/ 	.short	0x0001
        /*0012*/ 	.short	0x0008
        /*0014*/ 	.byte	0x00, 0xf5, 0x21, 0x00


	//----- nvinfo : EIATTR_KPARAM_INFO
	.align		4
.L_30:
        /*0018*/ 	.byte	0x04, 0x17
        /*001a*/ 	.short	(.L_32 - .L_31)
.L_31:
        /*001c*/ 	.word	0x00000000
        /*0020*/ 	.short	0x0000
        /*0022*/ 	.short	0x0000
        /*0024*/ 	.byte	0x00, 0xf5, 0x21, 0x00


	//----- nvinfo : EIATTR_SPARSE_MMA_MASK
	.align		4
.L_32:
        /*0028*/ 	.byte	0x03, 0x50
        /*002a*/ 	.short	0x0000


	//----- nvinfo : EIATTR_MAXREG_COUNT
	.align		4
        /*002c*/ 	.byte	0x03, 0x1b
        /*002e*/ 	.short	0x00ff


	//----- nvinfo : EIATTR_MERCURY_ISA_VERSION
	.align		4
        /*0030*/ 	.byte	0x03, 0x5f
        /*0032*/ 	.short	0x0101


	//----- nvinfo : EIATTR_VRC_CTA_INIT_COUNT
	.align		4
        /*0034*/ 	.byte	0x02, 0x4a
	.zero		1
	.zero		1


	//----- nvinfo : EIATTR_EXIT_INSTR_OFFSETS
	.align		4
        /*0038*/ 	.byte	0x04, 0x1c
        /*003a*/ 	.short	(.L_34 - .L_33)


	//   ....[0]....
.L_33:
        /*003c*/ 	.word	0x00000010


	//----- nvinfo : EIATTR_CBANK_PARAM_SIZE
	.align		4
.L_34:
        /*0040*/ 	.byte	0x03, 0x19
        /*0042*/ 	.short	0x0010


	//----- nvinfo : EIATTR_PARAM_CBANK
	.align		4
        /*0044*/ 	.byte	0x04, 0x0a
        /*0046*/ 	.short	(.L_36 - .L_35)
	.align		4
.L_35:
        /*0048*/ 	.word	index@(.nv.constant0._Z6kmeansPiS_)
        /*004c*/ 	.short	0x0380
        /*004e*/ 	.short	0x0010


	//----- nvinfo : EIATTR_SW_WAR
	.align		4
.L_36:
        /*0050*/ 	.byte	0x04, 0x36
        /*0052*/ 	.short	(.L_38 - .L_37)
.L_37:
        /*0054*/ 	.word	0x00000008
.L_38:


//--------------------- .nv.info._Z20generate_rand_kernelP17curandStateXORWOWiPi --------------------------
	.section	.nv.info._Z20generate_rand_kernelP17curandStateXORWOWiPi,"",@"SHT_CUDA_INFO"
	.sectionflags	@""
	.align	4


	//----- nvinfo : EIATTR_CUDA_API_VERSION
	.align		4
        /*0000*/ 	.byte	0x04, 0x37
        /*0002*/ 	.short	(.L_40 - .L_39)
.L_39:
        /*0004*/ 	.word	0x00000082


	//----- nvinfo : EIATTR_KPARAM_INFO
	.align		4
.L_40:
        /*0008*/ 	.byte	0x04, 0x17
        /*000a*/ 	.short	(.L_42 - .L_41)
.L_41:
        /*000c*/ 	.word	0x00000000
        /*0010*/ 	.short	0x0002
        /*0012*/ 	.short	0x0010
        /*0014*/ 	.byte	0x00, 0xf5, 0x21, 0x00


	//----- nvinfo : EIATTR_KPARAM_INFO
	.align		4
.L_42:
        /*0018*/ 	.byte	0x04, 0x17
        /*001a*/ 	.short	(.L_44 - .L_43)
.L_43:
        /*001c*/ 	.word	0x00000000
        /*0020*/ 	.short	0x0001
        /*0022*/ 	.short	0x0008
        /*0024*/ 	.byte	0x00, 0xf0, 0x11, 0x00


	//----- nvinfo : EIATTR_KPARAM_INFO
	.align		4
.L_44:
        /*0028*/ 	.byte	0x04, 0x17
        /*002a*/ 	.short	(.L_46 - .L_45)
.L_45:
        /*002c*/ 	.word	0x00000000
        /*0030*/ 	.short	0x0000
        /*0032*/ 	.short	0x0000
        /*0034*/ 	.byte	0x00, 0xf5, 0x21, 0x00


	//----- nvinfo : EIATTR_SPARSE_MMA_MASK
	.align		4
.L_46:
        /*0038*/ 	.byte	0x03, 0x50
        /*003a*/ 	.short	0x0000


	//----- nvinfo : EIATTR_MAXREG_COUNT
	.align		4
        /*003c*/ 	.byte	0x03, 0x1b
        /*003e*/ 	.short	0x00ff


	//----- nvinfo : EIATTR_MERCURY_ISA_VERSION
	.align		4
        /*0040*/ 	.byte	0x03, 0x5f
        /*0042*/ 	.short	0x0101


	//----- nvinfo : EIATTR_VRC_CTA_INIT_COUNT
	.align		4
        /*0044*/ 	.byte	0x02, 0x4a
	.zero		1
	.zero		1


	//----- nvinfo : EIATTR_EXIT_INSTR_OFFSETS
	.align		4
        /*0048*/ 	.byte	0x04, 0x1c
        /*004a*/ 	.short	(.L_48 - .L_47)


	//   ....[0]....
.L_47:
        /*004c*/ 	.word	0x00000230


	//----- nvinfo : EIATTR_CBANK_PARAM_SIZE
	.align		4
.L_48:
        /*0050*/ 	.byte	0x03, 0x19
        /*0052*/ 	.short	0x0018


	//----- nvinfo : EIATTR_PARAM_CBANK
	.align		4
        /*0054*/ 	.byte	0x04, 0x0a
        /*0056*/ 	.short	(.L_50 - .L_49)
	.align		4
.L_49:
        /*0058*/ 	.word	index@(.nv.constant0._Z20generate_rand_kernelP17curandStateXORWOWiPi)
        /*005c*/ 	.short	0x0380
        /*005e*/ 	.short	0x0018


	//----- nvinfo : EIATTR_SW_WAR
	.align		4
.L_50:
        /*0060*/ 	.byte	0x04, 0x36
        /*0062*/ 	.short	(.L_52 - .L_51)
.L_51:
        /*0064*/ 	.word	0x00000008
.L_52:


//--------------------- .nv.info._Z17setup_rand_kernelP17curandStateXORWOW --------------------------
	.section	.nv.info._Z17setup_rand_kernelP17curandStateXORWOW,"",@"SHT_CUDA_INFO"
	.sectionflags	@""
	.align	4


	//----- nvinfo : EIATTR_CUDA_API_VERSION
	.align		4
        /*0000*/ 	.byte	0x04, 0x37
        /*0002*/ 	.short	(.L_54 - .L_53)
.L_53:
        /*0004*/ 	.word	0x00000082


	//----- nvinfo : EIATTR_KPARAM_INFO
	.align		4
.L_54:
        /*0008*/ 	.byte	0x04, 0x17
        /*000a*/ 	.short	(.L_56 - .L_55)
.L_55:
        /*000c*/ 	.word	0x00000000
        /*0010*/ 	.short	0x0000
        /*0012*/ 	.short	0x0000
        /*0014*/ 	.byte	0x00, 0xf5, 0x21, 0x00


	//----- nvinfo : EIATTR_SPARSE_MMA_MASK
	.align		4
.L_56:
        /*0018*/ 	.byte	0x03, 0x50
        /*001a*/ 	.short	0x0000


	//----- nvinfo : EIATTR_MAXREG_COUNT
	.align		4
        /*001c*/ 	.byte	0x03, 0x1b
        /*001e*/ 	.short	0x00ff


	//----- nvinfo : EIATTR_MERCURY_ISA_VERSION
	.align		4
        /*0020*/ 	.byte	0x03, 0x5f
        /*0022*/ 	.short	0x0101


	//----- nvinfo : EIATTR_VRC_CTA_INIT_COUNT
	.align		4
        /*0024*/ 	.byte	0x02, 0x4a
	.zero		1
	.zero		1


	//----- nvinfo : EIATTR_EXIT_INSTR_OFFSETS
	.align		4
        /*0028*/ 	.byte	0x04, 0x1c
        /*002a*/ 	.short	(.L_58 - .L_57)


	//   ....[0]....
.L_57:
        /*002c*/ 	.word	0x00000e80


	//----- nvinfo : EIATTR_CRS_STACK_SIZE
	.align		4
.L_58:
        /*0030*/ 	.byte	0x04, 0x1e
        /*0032*/ 	.short	(.L_60 - .L_59)
.L_59:
        /*0034*/ 	.word	0x00000000


	//----- nvinfo : EIATTR_CBANK_PARAM_SIZE
	.align		4
.L_60:
        /*0038*/ 	.byte	0x03, 0x19
        /*003a*/ 	.short	0x0008


	//----- nvinfo : EIATTR_PARAM_CBANK
	.align		4
        /*003c*/ 	.byte	0x04, 0x0a
        /*003e*/ 	.short	(.L_62 - .L_61)
	.align		4
.L_61:
        /*0040*/ 	.word	index@(.nv.constant0._Z17setup_rand_kernelP17curandStateXORWOW)
        /*0044*/ 	.short	0x0380
        /*0046*/ 	.short	0x0008


	//----- nvinfo : EIATTR_SW_WAR
	.align		4
.L_62:
        /*0048*/ 	.byte	0x04, 0x36
        /*004a*/ 	.short	(.L_64 - .L_63)
.L_63:
        /*004c*/ 	.word	0x00000008
.L_64:


//--------------------- .nv.callgraph             --------------------------
	.section	.nv.callgraph,"",@"SHT_CUDA_CALLGRAPH"
	.align	4
	.sectionentsize	8
	.align		4
        /*0000*/ 	.word	0x00000000
	.align		4
        /*0004*/ 	.word	0xffffffff
	.align		4
        /*0008*/ 	.word	0x00000000
	.align		4
        /*000c*/ 	.word	0xfffffffe
	.align		4
        /*0010*/ 	.word	0x00000000
	.align		4
        /*0014*/ 	.word	0xfffffffd
	.align		4
        /*0018*/ 	.word	0x00000000
	.align		4
        /*001c*/ 	.word	0xfffffffc


//--------------------- .nv.constant4             --------------------------
	.section	.nv.constant4,"a",@progbits
	.align	8
	.align		8
.nv.constant4:
        /*0000*/ 	.dword	precalc_xorwow_matrix
	.align		8
        /*0008*/ 	.dword	precalc_xorwow_offset_matrix
	.align		8
        /*0010*/ 	.dword	mrg32k3aM1
	.align		8
        /*0018*/ 	.dword	mrg32k3aM2
	.align		8
        /*0020*/ 	.dword	mrg32k3aM1SubSeq
	.align		8
        /*0028*/ 	.dword	mrg32k3aM2SubSeq
	.align		8
        /*0030*/ 	.dword	mrg32k3aM1Seq
	.align		8
        /*0038*/ 	.dword	mrg32k3aM2Seq


//--------------------- .nv.constant3             --------------------------
	.section	.nv.constant3,"a",@progbits
	.align	8
.nv.constant3:
	.type		__cr_lgamma_table,@object
	.size		__cr_lgamma_table,(.L_8 - __cr_lgamma_table)
__cr_lgamma_table:
        /*0000*/ 	.byte	0x00, 0x00, 0x00, 0x00, 0x00, 0x00, 0x00, 0x00, 0x00, 0x00, 0x00, 0x00, 0x00, 0x00, 0x00, 0x00
        /*0010*/ 	.byte	0xef, 0x39, 0xfa, 0xfe, 0x42, 0x2e, 0xe6, 0x3f, 0x02, 0x20, 0x2a, 0xfa, 0x0b, 0xab, 0xfc, 0x3f
        /*0020*/ 	.byte	0xf9, 0x2c, 0x92, 0x7c, 0xa7, 0x6c, 0x09, 0x40, 0xc9, 0x79, 0x44, 0x3c, 0x64, 0x26, 0x13, 0x40
        /*0030*/ 	.byte	0xca, 0x01, 0xcf, 0x3a, 0x27, 0x51, 0x1a, 0x40, 0x30, 0xcc, 0x2d, 0xf3, 0xe1, 0x0c, 0x21, 0x40
        /*0040*/ 	.byte	0x0d, 0xb7, 0xfc, 0x82, 0x8e, 0x35, 0x25, 0x40
.L_8:


//--------------------- .text._Z6kmeansPiS_       --------------------------
	.section	.text._Z6kmeansPiS_,"ax",@progbits
	.align	128
        .global         _Z6kmeansPiS_
        .type           _Z6kmeansPiS_,@function
        .size           _Z6kmeansPiS_,(.L_x_11 - _Z6kmeansPiS_)
        .other          _Z6kmeansPiS_,@"STO_CUDA_ENTRY STV_DEFAULT"
_Z6kmeansPiS_:
.text._Z6kmeansPiS_:
[----:B------:R-:W-:Y:S01]  /*0000*/  LDC R1, c[0x0][0x37c] ;  /* 0x0000df00ff017b82 */ /* 0x000fe20000000800 */
[----:B------:R-:W-:Y:S05]  /*0010*/  EXIT ;  /* 0x000000000000794d */ /* 0x000fea0003800000 */
.L_x_0:
[----:B------:R-:W-:-:S00]  /*0020*/  BRA `(.L_x_0) ;  /* 0xfffffffc00fc7947 */ /* 0x000fc0000383ffff */
[----:B------:R-:W-:-:S00]  /*0030*/  NOP ;  /* 0x0000000000007918 */ /* 0x000fc00000000000 */
        /* <DEDUP_REMOVED lines=12> */
.L_x_11:


//--------------------- .text._Z20generate_rand_kernelP17curandStateXORWOWiPi --------------------------
	.section	.text._Z20generate_rand_kernelP17curandStateXORWOWiPi,"ax",@progbits
	.align	128
        .global         _Z20generate_rand_kernelP17curandStateXORWOWiPi
        .type           _Z20generate_rand_kernelP17curandStateXORWOWiPi,@function
        .size           _Z20generate_rand_kernelP17curandStateXORWOWiPi,(.L_x_12 - _Z20generate_rand_kernelP17curandStateXORWOWiPi)
        .other          _Z20generate_rand_kernelP17curandStateXORWOWiPi,@"STO_CUDA_ENTRY STV_DEFAULT"
_Z20generate_rand_kernelP17curandStateXORWOWiPi:
.text._Z20generate_rand_kernelP17curandStateXORWOWiPi:
[----:B------:R-:W-:Y:S01]  /*0000*/  LDC R1, c[0x0][0x37c] ;  /* 0x0000df00ff017b82 */ /* 0x000fe20000000800 */
[----:B------:R-:W0:Y:S07]  /*0010*/  S2R R7, SR_TID.X ;  /* 0x0000000000077919 */ /* 0x000e2e0000002100 */
[----:B------:R-:W0:Y:S01]  /*0020*/  S2UR UR6, SR_CTAID.X ;  /* 0x00000000000679c3 */ /* 0x000e220000002500 */
[----:B------:R-:W1:Y:S07]  /*0030*/  LDCU.64 UR4, c[0x0][0x358] ;  /* 0x00006b00ff0477ac */ /* 0x000e6e0008000a00 */
[----:B------:R-:W0:Y:S08]  /*0040*/  LDC R0, c[0x0][0x360] ;  /* 0x0000d800ff007b82 */ /* 0x000e300000000800 */
[----:B------:R-:W2:Y:S08]  /*0050*/  LDC.64 R2, c[0x0][0x380] ;  /* 0x0000e000ff027b82 */ /* 0x000eb00000000a00 */
[----:B------:R-:W3:Y:S01]  /*0060*/  LDC.64 R4, c[0x0][0x390] ;  /* 0x0000e400ff047b82 */ /* 0x000ee20000000a00 */
[----:B0-----:R-:W-:-:S04]  /*0070*/  IMAD R7, R0, UR6, R7 ;  /* 0x0000000600077c24 */ /* 0x001fc8000f8e0207 */
[----:B--2---:R-:W-:-:S05]  /*0080*/  IMAD.WIDE R2, R7, 0x30, R2 ;  /* 0x0000003007027825 */ /* 0x004fca00078e0202 */
[----:B-1----:R-:W2:Y:S04]  /*0090*/  LDG.E.64 R8, desc[UR4][R2.64] ;  /* 0x0000000402087981 */ /* 0x002ea8000c1e1b00 */
[----:B------:R-:W4:Y:S04]  /*00a0*/  LDG.E.64 R12, desc[UR4][R2.64+0x10] ;  /* 0x00001004020c7981 */ /* 0x000f28000c1e1b00 */
[----:B------:R-:W5:Y:S01]  /*00b0*/  LDG.E.64 R10, desc[UR4][R2.64+0x8] ;  /* 0x00000804020a7981 */ /* 0x000f62000c1e1b00 */
[----:B---3--:R-:W-:Y:S01]  /*00c0*/  IMAD.WIDE R4, R7, 0x4, R4 ;  /* 0x0000000407047825 */ /* 0x008fe200078e0204 */
[----:B--2---:R-:W-:-:S03]  /*00d0*/  SHF.R.U32.HI R0, RZ, 0x2, R9 ;  /* 0x00000002ff007819 */ /* 0x004fc60000011609 */
[----:B------:R-:W-:Y:S01]  /*00e0*/  VIADD R14, R8, 0x587c5 ;  /* 0x000587c5080e7836 */ /* 0x000fe20000000000 */
[----:B------:R-:W-:Y:S01]  /*00f0*/  LOP3.LUT R0, R0, R9, RZ, 0x3c, !PT ;  /* 0x0000000900007212 */ /* 0x000fe200078e3cff */
[C---:B----4-:R-:W-:Y:S01]  /*0100*/  IMAD.SHL.U32 R6, R13.reuse, 0x10, RZ ;  /* 0x000000100d067824 */ /* 0x050fe200078e00ff */
[----:B------:R-:W-:Y:S02]  /*0110*/  MOV R16, R13 ;  /* 0x0000000d00107202 */ /* 0x000fe40000000f00 */
[----:B-----5:R-:W-:Y:S01]  /*0120*/  MOV R15, R10 ;  /* 0x0000000a000f7202 */ /* 0x020fe20000000f00 */
[----:B------:R-:W-:Y:S02]  /*0130*/  IMAD.SHL.U32 R9, R0, 0x2, RZ ;  /* 0x0000000200097824 */ /* 0x000fe400078e00ff */
[----:B------:R-:W-:Y:S01]  /*0140*/  IMAD.MOV.U32 R10, RZ, RZ, R11 ;  /* 0x000000ffff0a7224 */ /* 0x000fe200078e000b */
[----:B------:R-:W-:Y:S01]  /*0150*/  MOV R11, R12 ;  /* 0x0000000c000b7202 */ /* 0x000fe20000000f00 */
[----:B------:R-:W-:Y:S01]  /*0160*/  STG.E.64 desc[UR4][R2.64], R14 ;  /* 0x0000000e02007986 */ /* 0x000fe2000c101b04 */
[----:B------:R-:W-:-:S03]  /*0170*/  LOP3.LUT R9, R13, R6, R9, 0x96, !PT ;  /* 0x000000060d097212 */ /* 0x000fc600078e9609 */
[----:B------:R-:W-:Y:S01]  /*0180*/  STG.E.64 desc[UR4][R2.64+0x8], R10 ;  /* 0x0000080a02007986 */ /* 0x000fe2000c101b04 */
[----:B------:R-:W-:-:S05]  /*0190*/  LOP3.LUT R17, R9, R0, RZ, 0x3c, !PT ;  /* 0x0000000009117212 */ /* 0x000fca00078e3cff */
[----:B------:R-:W-:Y:S04]  /*01a0*/  STG.E.64 desc[UR4][R2.64+0x10], R16 ;  /* 0x0000101002007986 */ /* 0x000fe8000c101b04 */
[----:B------:R-:W2:Y:S01]  /*01b0*/  LDG.E R8, desc[UR4][R4.64] ;  /* 0x0000000404087981 */ /* 0x000ea2000c1e1900 */
[----:B------:R-:W-:-:S04]  /*01c0*/  IMAD.IADD R0, R17, 0x1, R14 ;  /* 0x0000000111007824 */ /* 0x000fc800078e020e */
[----:B------:R-:W-:-:S05]  /*01d0*/  IMAD.HI.U32 R6, R0, 0x51eb851f, RZ ;  /* 0x51eb851f00067827 */ /* 0x000fca00078e00ff */
[----:B------:R-:W-:-:S05]  /*01e0*/  SHF.R.U32.HI R7, RZ, 0x5, R6 ;  /* 0x00000005ff077819 */ /* 0x000fca0000011606 */
[----:B------:R-:W-:-:S05]  /*01f0*/  IMAD R7, R7, -0x64, R0 ;  /* 0xffffff9c07077824 */ /* 0x000fca00078e0200 */
[----:B--2---:R-:W-:-:S04]  /*0200*/  LEA R7, R7, R8, 0x1 ;  /* 0x0000000807077211 */ /* 0x004fc800078e08ff */
[----:B------:R-:W-:-:S05]  /*0210*/  IADD3 R7, PT, PT, R7, -0x64, RZ ;  /* 0xffffff9c07077810 */ /* 0x000fca0007ffe0ff */
[----:B------:R-:W-:Y:S01]  /*0220*/  STG.E desc[UR4][R4.64], R7 ;  /* 0x0000000704007986 */ /* 0x000fe2000c101904 */
[----:B------:R-:W-:Y:S05]  /*0230*/  EXIT ;  /* 0x000000000000794d */ /* 0x000fea0003800000 */
.L_x_1:
        /* <DEDUP_REMOVED lines=12> */
.L_x_12:


//--------------------- .text._Z17setup_rand_kernelP17curandStateXORWOW --------------------------
	.section	.text._Z17setup_rand_kernelP17curandStateXORWOW,"ax",@progbits
	.align	128
        .global         _Z17setup_rand_kernelP17curandStateXORWOW
        .type           _Z17setup_rand_kernelP17curandStateXORWOW,@function
        .size           _Z17setup_rand_kernelP17curandStateXORWOW,(.L_x_13 - _Z17setup_rand_kernelP17curandStateXORWOW)
        .other          _Z17setup_rand_kernelP17curandStateXORWOW,@"STO_CUDA_ENTRY STV_DEFAULT"
_Z17setup_rand_kernelP17curandStateXORWOW:
.text._Z17setup_rand_kernelP17curandStateXORWOW:
[----:B------:R-:W-:Y:S01]  /*0000*/  LDC R1, c[0x0][0x37c] ;  /* 0x0000df00ff017b82 */ /* 0x000fe20000000800 */
[----:B------:R-:W0:Y:S07]  /*0010*/  S2R R13, SR_TID.X ;  /* 0x00000000000d7919 */ /* 0x000e2e0000002100 */
[----:B------:R-:W0:Y:S01]  /*0020*/  S2UR UR6, SR_CTAID.X ;  /* 0x00000000000679c3 */ /* 0x000e220000002500 */
[----:B------:R-:W1:Y:S01]  /*0030*/  LDCU.64 UR4, c[0x0][0x358] ;  /* 0x00006b00ff0477ac */ /* 0x000e620008000a00 */
[----:B------:R-:W-:Y:S01]  /*0040*/  IMAD.MOV.U32 R2, RZ, RZ, 0x3198c20f ;  /* 0x3198c20fff027424 */ /* 0x000fe200078e00ff */
[----:B------:R-:W-:Y:S01]  /*0050*/  BSSY.RECONVERGENT B0, `(.L_x_2) ;  /* 0x00000df000007945 */ /* 0x000fe20003800200 */
[----:B------:R-:W-:-:S02]  /*0060*/  IMAD.MOV.U32 R3, RZ, RZ, 0x5efdb30c ;  /* 0x5efdb30cff037424 */ /* 0x000fc400078e00ff */
[----:B------:R-:W-:Y:S02]  /*0070*/  IMAD.MOV.U32 R4, RZ, RZ, 0x423bb012 ;  /* 0x423bb012ff047424 */ /* 0x000fe400078e00ff */
[----:B------:R-:W0:Y:S01]  /*0080*/  LDC R0, c[0x0][0x360] ;  /* 0x0000d800ff007b82 */ /* 0x000e220000000800 */
[----:B------:R-:W-:Y:S02]  /*0090*/  IMAD.MOV.U32 R5, RZ, RZ, -0x75bd8fc ;  /* 0xf8a42704ff057424 */ /* 0x000fe400078e00ff */
[----:B------:R-:W-:Y:S02]  /*00a0*/  IMAD.MOV.U32 R8, RZ, RZ, -0x23270784 ;  /* 0xdcd8f87cff087424 */ /* 0x000fe400078e00ff */
[----:B------:R-:W-:-:S03]  /*00b0*/  IMAD.MOV.U32 R9, RZ, RZ, 0x57fa2510 ;  /* 0x57fa2510ff097424 */ /* 0x000fc600078e00ff */
[----:B------:R-:W2:Y:S01]  /*00c0*/  LDC.64 R6, c[0x0][0x380] ;  /* 0x0000e000ff067b82 */ /* 0x000ea20000000a00 */
[----:B0-----:R-:W-:-:S05]  /*00d0*/  IMAD R13, R0, UR6, R13 ;  /* 0x00000006000d7c24 */ /* 0x001fca000f8e020d */
[C---:B------:R-:W-:Y:S01]  /*00e0*/  ISETP.NE.AND P0, PT, R13.reuse, RZ, PT ;  /* 0x000000ff0d00720c */ /* 0x040fe20003f05270 */
[----:B--2---:R-:W-:-:S05]  /*00f0*/  IMAD.WIDE R6, R13, 0x30, R6 ;  /* 0x000000300d067825 */ /* 0x004fca00078e0206 */
[----:B-1----:R0:W-:Y:S04]  /*0100*/  STG.E.64 desc[UR4][R6.64], R2 ;  /* 0x0000000206007986 */ /* 0x0021e8000c101b04 */
[----:B------:R0:W-:Y:S04]  /*0110*/  STG.E.64 desc[UR4][R6.64+0x8], R4 ;  /* 0x0000080406007986 */ /* 0x0001e8000c101b04 */
[----:B------:R0:W-:Y:S01]  /*0120*/  STG.E.64 desc[UR4][R6.64+0x10], R8 ;  /* 0x0000100806007986 */ /* 0x0001e2000c101b04 */
[----:B------:R-:W-:Y:S05]  /*0130*/  @!P0 BRA `(.L_x_3) ;  /* 0x0000000c00408947 */ /* 0x000fea0003800000 */
[----:B------:R-:W-:Y:S01]  /*0140*/  SHF.R.S32.HI R0, RZ, 0x1f, R13 ;  /* 0x0000001fff007819 */ /* 0x000fe2000001140d */
[----:B------:R-:W-:-:S07]  /*0150*/  IMAD.MOV.U32 R12, RZ, RZ, RZ ;  /* 0x000000ffff0c7224 */ /* 0x000fce00078e00ff */
.L_x_9:
[----:B0-----:R-:W-:Y:S01]  /*0160*/  LOP3.LUT R2, R13, 0x3, RZ, 0xc0, !PT ;  /* 0x000000030d027812 */ /* 0x001fe200078ec0ff */
[----:B------:R-:W-:Y:S03]  /*0170*/  BSSY.RECONVERGENT B1, `(.L_x_4) ;  /* 0x00000c6000017945 */ /* 0x000fe60003800200 */
[----:B------:R-:W-:-:S04]  /*0180*/  ISETP.NE.U32.AND P0, PT, R2, RZ, PT ;  /* 0x000000ff0200720c */ /* 0x000fc80003f05070 */
[----:B------:R-:W-:-:S13]  /*0190*/  ISETP.NE.AND.EX P0, PT, RZ, RZ, PT, P0 ;  /* 0x000000ffff00720c */ /* 0x000fda0003f05300 */
[----:B------:R-:W-:Y:S05]  /*01a0*/  @!P0 BRA `(.L_x_5) ;  /* 0x0000000c00088947 */ /* 0x000fea0003800000 */
[----:B------:R-:W0:Y:S01]  /*01b0*/  LDC.64 R8, c[0x4][RZ] ;  /* 0x01000000ff087b82 */ /* 0x000e220000000a00 */
[----:B------:R-:W-:Y:S02]  /*01c0*/  IMAD.MOV.U32 R14, RZ, RZ, RZ ;  /* 0x000000ffff0e7224 */ /* 0x000fe400078e00ff */
[----:B0-----:R-:W-:-:S07]  /*01d0*/  IMAD.WIDE.U32 R8, R12, 0xc80, R8 ;  /* 0x00000c800c087825 */ /* 0x001fce00078e0008 */
.L_x_8:
[----:B0-----:R-:W-:Y:S01]  /*01e0*/  IMAD.MOV.U32 R15, RZ, RZ, RZ ;  /* 0x000000ffff0f7224 */ /* 0x001fe200078e00ff */
[----:B------:R-:W-:Y:S01]  /*01f0*/  CS2R R2, SRZ ;  /* 0x0000000000027805 */ /* 0x000fe2000001ff00 */
[----:B------:R-:W-:Y:S01]  /*0200*/  IMAD.MOV.U32 R17, RZ, RZ, RZ ;  /* 0x000000ffff117224 */ /* 0x000fe200078e00ff */
[----:B------:R-:W-:-:S07]  /*0210*/  CS2R R4, SRZ ;  /* 0x0000000000047805 */ /* 0x000fce000001ff00 */
.L_x_7:
[----:B------:R-:W-:-:S05]  /*0220*/  IMAD.WIDE.U32 R10, R17, 0x4, R6 ;  /* 0x00000004110a7825 */ /* 0x000fca00078e0006 */
[----:B------:R0:W5:Y:S01]  /*0230*/  LDG.E R16, desc[UR4][R10.64+0x4] ;  /* 0x000004040a107981 */ /* 0x000162000c1e1900 */
[----:B------:R-:W-:-:S07]  /*0240*/  IMAD.MOV.U32 R19, RZ, RZ, RZ ;  /* 0x000000ffff137224 */ /* 0x000fce00078e00ff */
.L_x_6:
[----:B-----5:R-:W-:Y:S01]  /*0250*/  SHF.R.U32.HI R24, RZ, R19, R16 ;  /* 0x00000013ff187219 */ /* 0x020fe20000011610 */
[----:B0-----:R-:W-:-:S03]  /*0260*/  IMAD.SHL.U32 R10, R17, 0x20, RZ ;  /* 0x00000020110a7824 */ /* 0x001fc600078e00ff */
[----:B------:R-:W-:Y:S01]  /*0270*/  LOP3.LUT R11, R24, 0x1, RZ, 0xc0, !PT ;  /* 0x00000001180b7812 */ /* 0x000fe200078ec0ff */
[----:B------:R-:W-:-:S03]  /*0280*/  IMAD.IADD R10, R10, 0x1, R19 ;  /* 0x000000010a0a7824 */ /* 0x000fc600078e0213 */
[----:B------:R-:W-:Y:S01]  /*0290*/  ISETP.NE.U32.AND P0, PT, R11, 0x1, PT ;  /* 0x000000010b00780c */ /* 0x000fe20003f05070 */
[----:B------:R-:W-:-:S03]  /*02a0*/  IMAD R11, R10, 0x5, RZ ;  /* 0x000000050a0b7824 */ /* 0x000fc600078e02ff */
[----:B------:R-:W-:Y:S01]  /*02b0*/  R2P PR, R24, 0x7e ;  /* 0x0000007e18007804 */ /* 0x000fe20000000000 */
[----:B------:R-:W-:-:S08]  /*02c0*/  IMAD.WIDE.U32 R10, R11, 0x4, R8 ;  /* 0x000000040b0a7825 */ /* 0x000fd000078e0008 */
[----:B------:R-:W2:Y:S04]  /*02d0*/  @!P0 LDG.E R18, desc[UR4][R10.64] ;  /* 0x000000040a128981 */ /* 0x000ea8000c1e1900 */
[----:B------:R-:W3:Y:S04]  /*02e0*/  @!P0 LDG.E R20, desc[UR4][R10.64+0x10] ;  /* 0x000010040a148981 */ /* 0x000ee8000c1e1900 */
[----:B------:R-:W4:Y:S04]  /*02f0*/  @P1 LDG.E R22, desc[UR4][R10.64+0x14] ;  /* 0x000014040a161981 */ /* 0x000f28000c1e1900 */
[----:B------:R-:W4:Y:S04]  /*0300*/  @P2 LDG.E R26, desc[UR4][R10.64+0x28] ;  /* 0x000028040a1a2981 */ /* 0x000f28000c1e1900 */
[----:B------:R-:W4:Y:S04]  /*0310*/  @!P0 LDG.E R21, desc[UR4][R10.64+0x4] ;  /* 0x000004040a158981 */ /* 0x000f28000c1e1900 */
[----:B------:R-:W4:Y:S04]  /*0320*/  @!P0 LDG.E R23, desc[UR4][R10.64+0xc] ;  /* 0x00000c040a178981 */ /* 0x000f28000c1e1900 */
[----:B------:R-:W4:Y:S04]  /*0330*/  @P1 LDG.E R25, desc[UR4][R10.64+0x18] ;  /* 0x000018040a191981 */ /* 0x000f28000c1e1900 */
[----:B------:R-:W4:Y:S04]  /*0340*/  @P3 LDG.E R28, desc[UR4][R10.64+0x3c] ;  /* 0x00003c040a1c3981 */ /* 0x000f28000c1e1900 */
[----:B------:R-:W4:Y:S01]  /*0350*/  @P6 LDG.E R27, desc[UR4][R10.64+0x7c] ;  /* 0x00007c040a1b6981 */ /* 0x000f22000c1e1900 */
[----:B--2---:R-:W-:-:S03]  /*0360*/  @!P0 LOP3.LUT R15, R15, R18, RZ, 0x3c, !PT ;  /* 0x000000120f0f8212 */ /* 0x004fc600078e3cff */
[----:B------:R-:W2:Y:S01]  /*0370*/  @!P0 LDG.E R18, desc[UR4][R10.64+0x8] ;  /* 0x000008040a128981 */ /* 0x000ea2000c1e1900 */
[----:B---3--:R-:W-:-:S03]  /*0380*/  @!P0 LOP3.LUT R3, R3, R20, RZ, 0x3c, !PT ;  /* 0x0000001403038212 */ /* 0x008fc600078e3cff */
[----:B------:R-:W3:Y:S01]  /*0390*/  @P1 LDG.E R20, desc[UR4][R10.64+0x24] ;  /* 0x000024040a141981 */ /* 0x000ee2000c1e1900 */
[----:B----4-:R-:W-:-:S03]  /*03a0*/  @P1 LOP3.LUT R15, R15, R22, RZ, 0x3c, !PT ;  /* 0x000000160f0f1212 */ /* 0x010fc600078e3cff */
[----:B------:R-:W4:Y:S01]  /*03b0*/  @P2 LDG.E R22, desc[UR4][R10.64+0x38] ;  /* 0x000038040a162981 */ /* 0x000f22000c1e1900 */
[----:B------:R-:W-:-:S03]  /*03c0*/  @P2 LOP3.LUT R15, R15, R26, RZ, 0x3c, !PT ;  /* 0x0000001a0f0f2212 */ /* 0x000fc600078e3cff */
[----:B------:R-:W4:Y:S01]  /*03d0*/  @P4 LDG.E R26, desc[UR4][R10.64+0x50] ;  /* 0x000050040a1a4981 */ /* 0x000f22000c1e1900 */
[----:B------:R-:W-:-:S03]  /*03e0*/  @!P0 LOP3.LUT R4, R4, R21, RZ, 0x3c, !PT ;  /* 0x0000001504048212 */ /* 0x000fc600078e3cff */
[----:B------:R-:W4:Y:S01]  /*03f0*/  @P1 LDG.E R21, desc[UR4][R10.64+0x20] ;  /* 0x000020040a151981 */ /* 0x000f22000c1e1900 */
[----:B------:R-:W-:-:S03]  /*0400*/  @!P0 LOP3.LUT R2, R2, R23, RZ, 0x3c, !PT ;  /* 0x0000001702028212 */ /* 0x000fc600078e3cff */
[----:B------:R-:W4:Y:S01]  /*0410*/  @P2 LDG.E R23, desc[UR4][R10.64+0x2c] ;  /* 0x00002c040a172981 */ /* 0x000f22000c1e1900 */
[----:B------:R-:W-:-:S03]  /*0420*/  @P1 LOP3.LUT R4, R4, R25, RZ, 0x3c, !PT ;  /* 0x0000001904041212 */ /* 0x000fc600078e3cff */
[----:B------:R-:W4:Y:S01]  /*0430*/  @P2 LDG.E R25, desc[UR4][R10.64+0x34] ;  /* 0x000034040a192981 */ /* 0x000f22000c1e1900 */
[----:B--2---:R-:W-:-:S03]  /*0440*/  @!P0 LOP3.LUT R5, R5, R18, RZ, 0x3c, !PT ;  /* 0x0000001205058212 */ /* 0x004fc600078e3cff */
[----:B------:R-:W2:Y:S01]  /*0450*/  @P1 LDG.E R18, desc[UR4][R10.64+0x1c] ;  /* 0x00001c040a121981 */ /* 0x000ea2000c1e1900 */
[----:B---3--:R-:W-:-:S03]  /*0460*/  @P1 LOP3.LUT R3, R3, R20, RZ, 0x3c, !PT ;  /* 0x0000001403031212 */ /* 0x008fc600078e3cff */
[----:B------:R-:W3:Y:S01]  /*0470*/  @P2 LDG.E R20, desc[UR4][R10.64+0x30] ;  /* 0x000030040a142981 */ /* 0x000ee2000c1e1900 */
[----:B----4-:R-:W-:-:S03]  /*0480*/  @P2 LOP3.LUT R3, R3, R22, RZ, 0x3c, !PT ;  /* 0x0000001603032212 */ /* 0x010fc600078e3cff */
[----:B------:R-:W4:Y:S01]  /*0490*/  @P3 LDG.E R22, desc[UR4][R10.64+0x4c] ;  /* 0x00004c040a163981 */ /* 0x000f22000c1e1900 */
[----:B------:R-:W-:-:S04]  /*04a0*/  @P3 LOP3.LUT R15, R15, R28, RZ, 0x3c, !PT ;  /* 0x0000001c0f0f3212 */ /* 0x000fc800078e3cff */
[----:B------:R-:W-:Y:S02]  /*04b0*/  @P4 LOP3.LUT R15, R15, R26, RZ, 0x3c, !PT ;  /* 0x0000001a0f0f4212 */ /* 0x000fe400078e3cff */
[----:B------:R-:W-:Y:S01]  /*04c0*/  @P1 LOP3.LUT R2, R2, R21, RZ, 0x3c, !PT ;  /* 0x0000001502021212 */ /* 0x000fe200078e3cff */
[----:B------:R-:W4:Y:S04]  /*04d0*/  @P5 LDG.E R26, desc[UR4][R10.64+0x64] ;  /* 0x000064040a1a5981 */ /* 0x000f28000c1e1900 */
[----:B------:R-:W4:Y:S01]  /*04e0*/  @P3 LDG.E R21, desc[UR4][R10.64+0x40] ;  /* 0x000040040a153981 */ /* 0x000f22000c1e1900 */
[----:B------:R-:W-:Y:S02]  /*04f0*/  @P2 LOP3.LUT R4, R4, R23, RZ, 0x3c, !PT ;  /* 0x0000001704042212 */ /* 0x000fe400078e3cff */
[----:B------:R-:W-:Y:S01]  /*0500*/  @P2 LOP3.LUT R2, R2, R25, RZ, 0x3c, !PT ;  /* 0x0000001902022212 */ /* 0x000fe200078e3cff */
[----:B------:R-:W4:Y:S04]  /*0510*/  @P3 LDG.E R23, desc[UR4][R10.64+0x48] ;  /* 0x000048040a173981 */ /* 0x000f28000c1e1900 */
[----:B------:R-:W4:Y:S01]  /*0520*/  @P4 LDG.E R25, desc[UR4][R10.64+0x54] ;  /* 0x000054040a194981 */ /* 0x000f22000c1e1900 */
[----:B--2---:R-:W-:-:S03]  /*0530*/  @P1 LOP3.LUT R5, R5, R18, RZ, 0x3c, !PT ;  /* 0x0000001205051212 */ /* 0x004fc600078e3cff */
[----:B------:R-:W2:Y:S01]  /*0540*/  @P3 LDG.E R18, desc[UR4][R10.64+0x44] ;  /* 0x000044040a123981 */ /* 0x000ea2000c1e1900 */
[----:B---3--:R-:W-:-:S03]  /*0550*/  @P2 LOP3.LUT R5, R5, R20, RZ, 0x3c, !PT ;  /* 0x0000001405052212 */ /* 0x008fc600078e3cff */
[----:B------:R-:W3:Y:S01]  /*0560*/  @P4 LDG.E R20, desc[UR4][R10.64+0x58] ;  /* 0x000058040a144981 */ /* 0x000ee2000c1e1900 */
[----:B----4-:R-:W-:-:S03]  /*0570*/  @P3 LOP3.LUT R3, R3, R22, RZ, 0x3c, !PT ;  /* 0x0000001603033212 */ /* 0x010fc600078e3cff */
[----:B------:R-:W4:Y:S01]  /*0580*/  @P4 LDG.E R22, desc[UR4][R10.64+0x60] ;  /* 0x000060040a164981 */ /* 0x000f22000c1e1900 */
[----:B------:R-:W-:Y:S02]  /*0590*/  LOP3.LUT P0, RZ, R24, 0x80, RZ, 0xc0, !PT ;  /* 0x0000008018ff7812 */ /* 0x000fe4000780c0ff */
[----:B------:R-:W-:Y:S02]  /*05a0*/  @P5 LOP3.LUT R15, R15, R26, RZ, 0x3c, !PT ;  /* 0x0000001a0f0f5212 */ /* 0x000fe400078e3cff */
[----:B------:R-:W4:Y:S01]  /*05b0*/  @P6 LDG.E R26, desc[UR4][R10.64+0x78] ;  /* 0x000078040a1a6981 */ /* 0x000f22000c1e1900 */
[----:B------:R-:W-:-:S03]  /*05c0*/  @P3 LOP3.LUT R4, R4, R21, RZ, 0x3c, !PT ;  /* 0x0000001504043212 */ /* 0x000fc600078e3cff */
[----:B------:R-:W4:Y:S01]  /*05d0*/  @P4 LDG.E R21, desc[UR4][R10.64+0x5c] ;  /* 0x00005c040a154981 */ /* 0x000f22000c1e1900 */
[----:B------:R-:W-:-:S03]  /*05e0*/  @P3 LOP3.LUT R2, R2, R23, RZ, 0x3c, !PT ;  /* 0x0000001702023212 */ /* 0x000fc600078e3cff */
[----:B------:R-:W4:Y:S01]  /*05f0*/  @P5 LDG.E R23, desc[UR4][R10.64+0x68] ;  /* 0x000068040a175981 */ /* 0x000f22000c1e1900 */
[----:B------:R-:W-:-:S03]  /*0600*/  @P4 LOP3.LUT R4, R4, R25, RZ, 0x3c, !PT ;  /* 0x0000001904044212 */ /* 0x000fc600078e3cff */
[----:B------:R-:W4:Y:S01]  /*0610*/  @P5 LDG.E R25, desc[UR4][R10.64+0x70] ;  /* 0x000070040a195981 */ /* 0x000f22000c1e1900 */
[----:B--2---:R-:W-:-:S03]  /*0620*/  @P3 LOP3.LUT R5, R5, R18, RZ, 0x3c, !PT ;  /* 0x0000001205053212 */ /* 0x004fc600078e3cff */
[----:B------:R-:W2:Y:S01]  /*0630*/  @P5 LDG.E R18, desc[UR4][R10.64+0x6c] ;  /* 0x00006c040a125981 */ /* 0x000ea2000c1e1900 */
[----:B---3--:R-:W-:-:S03]  /*0640*/  @P4 LOP3.LUT R5, R5, R20, RZ, 0x3c, !PT ;  /* 0x0000001405054212 */ /* 0x008fc600078e3cff */
[----:B------:R-:W3:Y:S01]  /*0650*/  @P5 LDG.E R20, desc[UR4][R10.64+0x74] ;  /* 0x000074040a145981 */ /* 0x000ee2000c1e1900 */
[----:B----4-:R-:W-:-:S03]  /*0660*/  @P4 LOP3.LUT R3, R3, R22, RZ, 0x3c, !PT ;  /* 0x0000001603034212 */ /* 0x010fc600078e3cff */
[----:B------:R-:W4:Y:S01]  /*0670*/  @P0 LDG.E R22, desc[UR4][R10.64+0x8c] ;  /* 0x00008c040a160981 */ /* 0x000f22000c1e1900 */
[----:B------:R-:W-:-:S03]  /*0680*/  @P6 LOP3.LUT R15, R15, R26, RZ, 0x3c, !PT ;  /* 0x0000001a0f0f6212 */ /* 0x000fc600078e3cff */
        /* <DEDUP_REMOVED lines=13> */
[----:B------:R-:W-:Y:S02]  /*0760*/  @P6 LOP3.LUT R4, R4, R27, RZ, 0x3c, !PT ;  /* 0x0000001b04046212 */ /* 0x000fe400078e3cff */
[----:B------:R-:W-:Y:S02]  /*0770*/  @P6 LOP3.LUT R2, R2, R21, RZ, 0x3c, !PT ;  /* 0x0000001502026212 */ /* 0x000fe400078e3cff */
[----:B------:R-:W-:Y:S02]  /*0780*/  @P0 LOP3.LUT R4, R4, R23, RZ, 0x3c, !PT ;  /* 0x0000001704040212 */ /* 0x000fe400078e3cff */
[----:B------:R-:W-:Y:S02]  /*0790*/  @P0 LOP3.LUT R2, R2, R25, RZ, 0x3c, !PT ;  /* 0x0000001902020212 */ /* 0x000fe400078e3cff */
[----:B--2---:R-:W-:Y:S02]  /*07a0*/  @P6 LOP3.LUT R5, R5, R18, RZ, 0x3c, !PT ;  /* 0x0000001205056212 */ /* 0x004fe400078e3cff */
[----:B---3--:R-:W-:-:S02]  /*07b0*/  @P6 LOP3.LUT R3, R3, R20, RZ, 0x3c, !PT ;  /* 0x0000001403036212 */ /* 0x008fc400078e3cff */
[----:B----4-:R-:W-:Y:S02]  /*07c0*/  @P0 LOP3.LUT R5, R5, R22, RZ, 0x3c, !PT ;  /* 0x0000001605050212 */ /* 0x010fe400078e3cff */
[----:B------:R-:W-:Y:S02]  /*07d0*/  @P0 LOP3.LUT R3, R3, R26, RZ, 0x3c, !PT ;  /* 0x0000001a03030212 */ /* 0x000fe400078e3cff */
[----:B------:R-:W-:-:S13]  /*07e0*/  R2P PR, R24.B1, 0x7f ;  /* 0x0000007f18007804 */ /* 0x000fda0000001000 */
[----:B------:R-:W2:Y:S04]  /*07f0*/  @P0 LDG.E R18, desc[UR4][R10.64+0xa0] ;  /* 0x0000a0040a120981 */ /* 0x000ea8000c1e1900 */
[----:B------:R-:W3:Y:S04]  /*0800*/  @P1 LDG.E R22, desc[UR4][R10.64+0xb4] ;  /* 0x0000b4040a161981 */ /* 0x000ee8000c1e1900 */
[----:B------:R-:W4:Y:S04]  /*0810*/  @P2 LDG.E R26, desc[UR4][R10.64+0xc8] ;  /* 0x0000c8040a1a2981 */ /* 0x000f28000c1e1900 */
[----:B------:R-:W4:Y:S04]  /*0820*/  @P3 LDG.E R28, desc[UR4][R10.64+0xdc] ;  /* 0x0000dc040a1c3981 */ /* 0x000f28000c1e1900 */
[----:B------:R-:W4:Y:S04]  /*0830*/  @P0 LDG.E R23, desc[UR4][R10.64+0xa4] ;  /* 0x0000a4040a170981 */ /* 0x000f28000c1e1900 */
[----:B------:R-:W4:Y:S04]  /*0840*/  @P0 LDG.E R20, desc[UR4][R10.64+0xa8] ;  /* 0x0000a8040a140981 */ /* 0x000f28000c1e1900 */
[----:B------:R-:W4:Y:S04]  /*0850*/  @P4 LDG.E R25, desc[UR4][R10.64+0xf0] ;  /* 0x0000f0040a194981 */ /* 0x000f28000c1e1900 */
        /* <DEDUP_REMOVED lines=21> */
[----:B------:R-:W-:Y:S02]  /*09b0*/  LOP3.LUT P0, RZ, R24, 0x8000, RZ, 0xc0, !PT ;  /* 0x0000800018ff7812 */ /* 0x000fe4000780c0ff */
[----:B----4-:R-:W-:Y:S01]  /*09c0*/  @P5 LOP3.LUT R15, R15, R26, RZ, 0x3c, !PT ;  /* 0x0000001a0f0f5212 */ /* 0x010fe200078e3cff */
[----:B------:R-:W4:Y:S04]  /*09d0*/  @P3 LDG.E R24, desc[UR4][R10.64+0xe4] ;  /* 0x0000e4040a183981 */ /* 0x000f28000c1e1900 */
[----:B------:R-:W2:Y:S01]  /*09e0*/  @P6 LDG.E R26, desc[UR4][R10.64+0x118] ;  /* 0x000118040a1a6981 */ /* 0x000ea2000c1e1900 */
        /* <DEDUP_REMOVED lines=8> */
[----:B---3--:R-:W-:-:S03]  /*0a70*/  @P2 LOP3.LUT R3, R3, R22, RZ, 0x3c, !PT ;  /* 0x0000001603032212 */ /* 0x008fc600078e3cff */
[----:B------:R-:W3:Y:S01]  /*0a80*/  @P4 LDG.E R22, desc[UR4][R10.64+0x100] ;  /* 0x000100040a164981 */ /* 0x000ee2000c1e1900 */
[----:B--2---:R-:W-:-:S03]  /*0a90*/  @P6 LOP3.LUT R15, R15, R26, RZ, 0x3c, !PT ;  /* 0x0000001a0f0f6212 */ /* 0x004fc600078e3cff */
[----:B------:R-:W2:Y:S01]  /*0aa0*/  @P0 LDG.E R26, desc[UR4][R10.64+0x12c] ;  /* 0x00012c040a1a0981 */ /* 0x000ea2000c1e1900 */
[----:B----4-:R-:W-:-:S03]  /*0ab0*/  @P2 LOP3.LUT R2, R2, R23, RZ, 0x3c, !PT ;  /* 0x0000001702022212 */ /* 0x010fc600078e3cff */
[----:B------:R-:W4:Y:S01]  /*0ac0*/  @P4 LDG.E R23, desc[UR4][R10.64+0xfc] ;  /* 0x0000fc040a174981 */ /* 0x000f22000c1e1900 */
[----:B------:R-:W-:-:S03]  /*0ad0*/  @P2 LOP3.LUT R5, R5, R20, RZ, 0x3c, !PT ;  /* 0x0000001405052212 */ /* 0x000fc600078e3cff */
[----:B------:R-:W4:Y:S01]  /*0ae0*/  @P4 LDG.E R20, desc[UR4][R10.64+0xf8] ;  /* 0x0000f8040a144981 */ /* 0x000f22000c1e1900 */
[----:B------:R-:W-:Y:S02]  /*0af0*/  @P3 LOP3.LUT R2, R2, R27, RZ, 0x3c, !PT ;  /* 0x0000001b02023212 */ /* 0x000fe400078e3cff */
[----:B------:R-:W-:Y:S01]  /*0b00*/  @P3 LOP3.LUT R4, R4, R25, RZ, 0x3c, !PT ;  /* 0x0000001904043212 */ /* 0x000fe200078e3cff */
[----:B------:R-:W4:Y:S01]  /*0b10*/  @P5 LDG.E R27, desc[UR4][R10.64+0x110] ;  /* 0x000110040a1b5981 */ /* 0x000f22000c1e1900 */
[----:B------:R-:W-:-:S03]  /*0b20*/  @P3 LOP3.LUT R5, R5, R24, RZ, 0x3c, !PT ;  /* 0x0000001805053212 */ /* 0x000fc600078e3cff */
[----:B------:R-:W4:Y:S04]  /*0b30*/  @P5 LDG.E R25, desc[UR4][R10.64+0x108] ;  /* 0x000108040a195981 */ /* 0x000f28000c1e1900 */
        /* <DEDUP_REMOVED lines=19> */
[----:B------:R-:W-:-:S05]  /*0c70*/  VIADD R19, R19, 0x10 ;  /* 0x0000001013137836 */ /* 0x000fca0000000000 */
[----:B------:R-:W-:Y:S02]  /*0c80*/  ISETP.NE.AND P1, PT, R19, 0x20, PT ;  /* 0x000000201300780c */ /* 0x000fe40003f25270 */
[----:B------:R-:W-:Y:S02]  /*0c90*/  @P5 LOP3.LUT R3, R3, R18, RZ, 0x3c, !PT ;  /* 0x0000001203035212 */ /* 0x000fe400078e3cff */
[----:B------:R-:W-:Y:S02]  /*0ca0*/  @P6 LOP3.LUT R4, R4, R21, RZ, 0x3c, !PT ;  /* 0x0000001504046212 */ /* 0x000fe400078e3cff */
[----:B---3--:R-:W-:-:S04]  /*0cb0*/  @P6 LOP3.LUT R3, R3, R22, RZ, 0x3c, !PT ;  /* 0x0000001603036212 */ /* 0x008fc800078e3cff */
[----:B--2---:R-:W-:Y:S02]  /*0cc0*/  @P0 LOP3.LUT R3, R3, R26, RZ, 0x3c, !PT ;  /* 0x0000001a03030212 */ /* 0x004fe400078e3cff */
[----:B----4-:R-:W-:Y:S02]  /*0cd0*/  @P6 LOP3.LUT R2, R2, R23, RZ, 0x3c, !PT ;  /* 0x0000001702026212 */ /* 0x010fe400078e3cff */
[----:B------:R-:W-:Y:S02]  /*0ce0*/  @P6 LOP3.LUT R5, R5, R20, RZ, 0x3c, !PT ;  /* 0x0000001405056212 */ /* 0x000fe400078e3cff */
[----:B------:R-:W-:Y:S02]  /*0cf0*/  @P0 LOP3.LUT R2, R2, R27, RZ, 0x3c, !PT ;  /* 0x0000001b02020212 */ /* 0x000fe400078e3cff */
[----:B------:R-:W-:Y:S02]  /*0d00*/  @P0 LOP3.LUT R4, R4, R25, RZ, 0x3c, !PT ;  /* 0x0000001904040212 */ /* 0x000fe400078e3cff */
[----:B------:R-:W-:Y:S01]  /*0d10*/  @P0 LOP3.LUT R5, R5, R24, RZ, 0x3c, !PT ;  /* 0x0000001805050212 */ /* 0x000fe200078e3cff */
[----:B------:R-:W-:Y:S06]  /*0d20*/  @P1 BRA `(.L_x_6) ;  /* 0xfffffff400481947 */ /* 0x000fec000383ffff */
[----:B------:R-:W-:-:S05]  /*0d30*/  VIADD R17, R17, 0x1 ;  /* 0x0000000111117836 */ /* 0x000fca0000000000 */
[----:B------:R-:W-:-:S13]  /*0d40*/  ISETP.NE.AND P0, PT, R17, 0x5, PT ;  /* 0x000000051100780c */ /* 0x000fda0003f05270 */
[----:B------:R-:W-:Y:S05]  /*0d50*/  @P0 BRA `(.L_x_7) ;  /* 0xfffffff400300947 */ /* 0x000fea000383ffff */
[----:B------:R0:W-:Y:S01]  /*0d60*/  STG.E.64 desc[UR4][R6.64+0x8], R4 ;  /* 0x0000080406007986 */ /* 0x0001e2000c101b04 */
[----:B------:R-:W-:Y:S01]  /*0d70*/  VIADD R14, R14, 0x1 ;  /* 0x000000010e0e7836 */ /* 0x000fe20000000000 */
[----:B------:R-:W-:Y:S02]  /*0d80*/  LOP3.LUT R11, R13, 0x3, RZ, 0xc0, !PT ;  /* 0x000000030d0b7812 */ /* 0x000fe400078ec0ff */
[----:B------:R0:W-:Y:S02]  /*0d90*/  STG.E.64 desc[UR4][R6.64+0x10], R2 ;  /* 0x0000100206007986 */ /* 0x0001e4000c101b04 */
[----:B------:R-:W-:Y:S02]  /*0da0*/  ISETP.GE.U32.AND P0, PT, R14, R11, PT ;  /* 0x0000000b0e00720c */ /* 0x000fe40003f06070 */
[----:B------:R0:W-:Y:S11]  /*0db0*/  STG.E desc[UR4][R6.64+0x4], R15 ;  /* 0x0000040f06007986 */ /* 0x0001f6000c101904 */
[----:B------:R-:W-:Y:S05]  /*0dc0*/  @!P0 BRA `(.L_x_8) ;  /* 0xfffffff400048947 */ /* 0x000fea000383ffff */
.L_x_5:
[----:B------:R-:W-:Y:S05]  /*0dd0*/  BSYNC.RECONVERGENT B1 ;  /* 0x0000000000017941 */ /* 0x000fea0003800200 */
.L_x_4:
[C---:B------:R-:W-:Y:S01]  /*0de0*/  ISETP.GT.U32.AND P0, PT, R13.reuse, 0x3, PT ;  /* 0x000000030d00780c */ /* 0x040fe20003f04070 */
[----:B------:R-:W-:Y:S01]  /*0df0*/  VIADD R12, R12, 0x1 ;  /* 0x000000010c0c7836 */ /* 0x000fe20000000000 */
[--C-:B------:R-:W-:Y:S02]  /*0e00*/  SHF.R.U64 R13, R13, 0x2, R0.reuse ;  /* 0x000000020d0d7819 */ /* 0x100fe40000001200 */
[----:B------:R-:W-:Y:S02]  /*0e10*/  ISETP.GT.U32.AND.EX P0, PT, R0, RZ, PT, P0 ;  /* 0x000000ff0000720c */ /* 0x000fe40003f04100 */
[----:B------:R-:W-:-:S11]  /*0e20*/  SHF.R.U32.HI R0, RZ, 0x2, R0 ;  /* 0x00000002ff007819 */ /* 0x000fd60000011600 */
[----:B------:R-:W-:Y:S05]  /*0e30*/  @P0 BRA `(.L_x_9) ;  /* 0xfffffff000c80947 */ /* 0x000fea000383ffff */
.L_x_3:
[----:B------:R-:W-:Y:S05]  /*0e40*/  BSYNC.RECONVERGENT B0 ;  /* 0x0000000000007941 */ /* 0x000fea0003800200 */
.L_x_2:
[----:B------:R-:W-:Y:S04]  /*0e50*/  STG.E.64 desc[UR4][R6.64+0x18], RZ ;  /* 0x000018ff06007986 */ /* 0x000fe8000c101b04 */
[----:B------:R-:W-:Y:S04]  /*0e60*/  STG.E desc[UR4][R6.64+0x20], RZ ;  /* 0x000020ff06007986 */ /* 0x000fe8000c101904 */
[----:B------:R-:W-:Y:S01]  /*0e70*/  STG.E.64 desc[UR4][R6.64+0x28], RZ ;  /* 0x000028ff06007986 */ /* 0x000fe2000c101b04 */
[----:B------:R-:W-:Y:S05]  /*0e80*/  EXIT ;  /* 0x000000000000794d */ /* 0x000fea0003800000 */
.L_x_10:
        /* <DEDUP_REMOVED lines=15> */
.L_x_13:


//--------------------- .nv.global.init           --------------------------
	.section	.nv.global.init,"aw",@progbits
	.align	4
.nv.global.init:
	.type		mrg32k3aM1SubSeq,@object
	.size		mrg32k3aM1SubSeq,(mrg32k3aM2SubSeq - mrg32k3aM1SubSeq)
mrg32k3aM1SubSeq:
        /*0000*/ 	.byte	0x0b, 0xcc, 0xee, 0x04, 0x73, 0x29, 0x8b, 0x6f, 0xf6, 0x53, 0x03, 0xf6, 0x23, 0xf6, 0xea, 0xda
        /* <DEDUP_REMOVED lines=125> */
	.type		mrg32k3aM2SubSeq,@object
	.size		mrg32k3aM2SubSeq,(mrg32k3aM1 - mrg32k3aM2SubSeq)
mrg32k3aM2SubSeq:
        /* <DEDUP_REMOVED lines=126> */
	.type		mrg32k3aM1,@object
	.size		mrg32k3aM1,(mrg32k3aM1Seq - mrg32k3aM1)
mrg32k3aM1:
        /* <DEDUP_REMOVED lines=144> */
	.type		mrg32k3aM1Seq,@object
	.size		mrg32k3aM1Seq,(mrg32k3aM2 - mrg32k3aM1Seq)
mrg32k3aM1Seq:
        /* <DEDUP_REMOVED lines=144> */
	.type		mrg32k3aM2,@object
	.size		mrg32k3aM2,(mrg32k3aM2Seq - mrg32k3aM2)
mrg32k3aM2:
        /* <DEDUP_REMOVED lines=144> */
	.type		mrg32k3aM2Seq,@object
	.size		mrg32k3aM2Seq,(precalc_xorwow_matrix - mrg32k3aM2Seq)
mrg32k3aM2Seq:
        /* <DEDUP_REMOVED lines=144> */
	.type		precalc_xorwow_matrix,@object
	.size		precalc_xorwow_matrix,(precalc_xorwow_offset_matrix - precalc_xorwow_matrix)
precalc_xorwow_matrix:
        /* <DEDUP_REMOVED lines=6400> */
	.type		precalc_xorwow_offset_matrix,@object
	.size		precalc_xorwow_offset_matrix,(.L_1 - precalc_xorwow_offset_matrix)
precalc_xorwow_offset_matrix:
        /* <DEDUP_REMOVED lines=6400> */
.L_1:


//--------------------- .nv.shared.reserved.0     --------------------------
	.section	.nv.shared.reserved.0,"aw",@nobits
	.weak		__nv_reservedSMEM_offset_0_alias
	.size		__nv_reservedSMEM_offset_0_alias, 0, 64
	.other		__nv_reservedSMEM_offset_0_alias,@"STO_CUDA_RESERVED_SHARED STV_DEFAULT"
__nv_reservedSMEM_offset_0_alias:
	.zero		0
	.zero		64


//--------------------- .nv.constant0._Z6kmeansPiS_ --------------------------
	.section	.nv.constant0._Z6kmeansPiS_,"a",@progbits
	.sectionflags	@""
	.align	4
.nv.constant0._Z6kmeansPiS_:
	.zero		912


//--------------------- .nv.constant0._Z20generate_rand_kernelP17curandStateXORWOWiPi --------------------------
	.section	.nv.constant0._Z20generate_rand_kernelP17curandStateXORWOWiPi,"a",@progbits
	.sectionflags	@""
	.align	4
.nv.constant0._Z20generate_rand_kernelP17curandStateXORWOWiPi:
	.zero		920


//--------------------- .nv.constant0._Z17setup_rand_kernelP17curandStateXORWOW --------------------------
	.section	.nv.constant0._Z17setup_rand_kernelP17curandStateXORWOW,"a",@progbits
	.sectionflags	@""
	.align	4
.nv.constant0._Z17setup_rand_kernelP17curandStateXORWOW:
	.zero		904


//--------------------- SYMBOLS --------------------------

	.type		.nv.reservedSmem.offset0,@object
	.size		.nv.reservedSmem.offset0,0x4
